//
// Generated by NVIDIA NVVM Compiler
//
// Compiler Build ID: CL-36424714
// Cuda compilation tools, release 13.0, V13.0.88
// Based on NVVM 20.0.0
//

.version 9.0
.target sm_100
.address_size 64

	// .globl	_Z25matrix_copy_test_rowmajorPfS_iii
// _ZZ26matrix_copy_tiled_rowmajorPfS_iiiE4tile has been demoted
// _ZZ26matrix_copy_tiled_colmajorPfS_iiiE4tile has been demoted

.visible .entry _Z25matrix_copy_test_rowmajorPfS_iii(
	.param .u64 .ptr .align 1 _Z25matrix_copy_test_rowmajorPfS_iii_param_0,
	.param .u64 .ptr .align 1 _Z25matrix_copy_test_rowmajorPfS_iii_param_1,
	.param .u32 _Z25matrix_copy_test_rowmajorPfS_iii_param_2,
	.param .u32 _Z25matrix_copy_test_rowmajorPfS_iii_param_3,
	.param .u32 _Z25matrix_copy_test_rowmajorPfS_iii_param_4
)
{
	.reg .pred 	%p<3>;
	.reg .b32 	%r<22>;
	.reg .b32 	%f<2>;
	.reg .b64 	%rd<8>;

	ld.param.u64 	%rd1, [_Z25matrix_copy_test_rowmajorPfS_iii_param_0];
	ld.param.u64 	%rd2, [_Z25matrix_copy_test_rowmajorPfS_iii_param_1];
	ld.param.u32 	%r6, [_Z25matrix_copy_test_rowmajorPfS_iii_param_2];
	ld.param.u32 	%r7, [_Z25matrix_copy_test_rowmajorPfS_iii_param_3];
	ld.param.u32 	%r8, [_Z25matrix_copy_test_rowmajorPfS_iii_param_4];
	mov.u32 	%r21, %ctaid.x;
	mov.u32 	%r2, %ntid.y;
	setp.lt.u32 	%p1, %r2, 2;
	@%p1 bra 	$L__BB0_2;
	mov.u32 	%r9, %ctaid.y;
	mov.u32 	%r10, %nctaid.x;
	mad.lo.s32 	%r11, %r9, %r10, %r21;
	mov.u32 	%r12, %tid.y;
	mad.lo.s32 	%r21, %r11, %r2, %r12;
$L__BB0_2:
	mov.u32 	%r13, %ntid.x;
	mov.u32 	%r14, %tid.x;
	mad.lo.s32 	%r5, %r21, %r13, %r14;
	mul.lo.s32 	%r15, %r6, %r6;
	setp.ge.s32 	%p2, %r5, %r15;
	@%p2 bra 	$L__BB0_4;
	div.s32 	%r16, %r5, %r6;
	mul.lo.s32 	%r17, %r16, %r6;
	sub.s32 	%r18, %r5, %r17;
	mad.lo.s32 	%r19, %r16, %r7, %r18;
	mul.wide.s32 	%rd4, %r19, 4;
	add.s64 	%rd3, %rd1, %rd4;
	// begin inline asm
	ld.global.nc.f32 %f1, [%rd3];
	// end inline asm
	mad.lo.s32 	%r20, %r16, %r8, %r18;
	cvta.to.global.u64 	%rd5, %rd2;
	mul.wide.s32 	%rd6, %r20, 4;
	add.s64 	%rd7, %rd5, %rd6;
	st.global.f32 	[%rd7], %f1;
$L__BB0_4:
	ret;

}
	// .globl	_Z25matrix_copy_test_colmajorPfS_iii
.visible .entry _Z25matrix_copy_test_colmajorPfS_iii(
	.param .u64 .ptr .align 1 _Z25matrix_copy_test_colmajorPfS_iii_param_0,
	.param .u64 .ptr .align 1 _Z25matrix_copy_test_colmajorPfS_iii_param_1,
	.param .u32 _Z25matrix_copy_test_colmajorPfS_iii_param_2,
	.param .u32 _Z25matrix_copy_test_colmajorPfS_iii_param_3,
	.param .u32 _Z25matrix_copy_test_colmajorPfS_iii_param_4
)
{
	.reg .pred 	%p<3>;
	.reg .b32 	%r<22>;
	.reg .b32 	%f<2>;
	.reg .b64 	%rd<8>;

	ld.param.u64 	%rd1, [_Z25matrix_copy_test_colmajorPfS_iii_param_0];
	ld.param.u64 	%rd2, [_Z25matrix_copy_test_colmajorPfS_iii_param_1];
	ld.param.u32 	%r6, [_Z25matrix_copy_test_colmajorPfS_iii_param_2];
	ld.param.u32 	%r7, [_Z25matrix_copy_test_colmajorPfS_iii_param_3];
	ld.param.u32 	%r8, [_Z25matrix_copy_test_colmajorPfS_iii_param_4];
	mov.u32 	%r21, %ctaid.x;
	mov.u32 	%r2, %ntid.y;
	setp.lt.u32 	%p1, %r2, 2;
	@%p1 bra 	$L__BB1_2;
	mov.u32 	%r9, %ctaid.y;
	mov.u32 	%r10, %nctaid.x;
	mad.lo.s32 	%r11, %r9, %r10, %r21;
	mov.u32 	%r12, %tid.y;
	mad.lo.s32 	%r21, %r11, %r2, %r12;
$L__BB1_2:
	mov.u32 	%r13, %ntid.x;
	mov.u32 	%r14, %tid.x;
	mad.lo.s32 	%r5, %r21, %r13, %r14;
	mul.lo.s32 	%r15, %r6, %r6;
	setp.ge.s32 	%p2, %r5, %r15;
	@%p2 bra 	$L__BB1_4;
	div.s32 	%r16, %r5, %r6;
	mul.lo.s32 	%r17, %r16, %r6;
	sub.s32 	%r18, %r5, %r17;
	mad.lo.s32 	%r19, %r18, %r7, %r16;
	mul.wide.s32 	%rd4, %r19, 4;
	add.s64 	%rd3, %rd1, %rd4;
	// begin inline asm
	ld.global.nc.f32 %f1, [%rd3];
	// end inline asm
	mad.lo.s32 	%r20, %r18, %r8, %r16;
	cvta.to.global.u64 	%rd5, %rd2;
	mul.wide.s32 	%rd6, %r20, 4;
	add.s64 	%rd7, %rd5, %rd6;
	st.global.f32 	[%rd7], %f1;
$L__BB1_4:
	ret;

}
	// .globl	_Z23matrix_copy_test_randomPfS_iii
.visible .entry _Z23matrix_copy_test_randomPfS_iii(
	.param .u64 .ptr .align 1 _Z23matrix_copy_test_randomPfS_iii_param_0,
	.param .u64 .ptr .align 1 _Z23matrix_copy_test_randomPfS_iii_param_1,
	.param .u32 _Z23matrix_copy_test_randomPfS_iii_param_2,
	.param .u32 _Z23matrix_copy_test_randomPfS_iii_param_3,
	.param .u32 _Z23matrix_copy_test_randomPfS_iii_param_4
)
{
	.reg .pred 	%p<3>;
	.reg .b32 	%r<27>;
	.reg .b32 	%f<2>;
	.reg .b64 	%rd<8>;

	ld.param.u64 	%rd1, [_Z23matrix_copy_test_randomPfS_iii_param_0];
	ld.param.u64 	%rd2, [_Z23matrix_copy_test_randomPfS_iii_param_1];
	ld.param.u32 	%r7, [_Z23matrix_copy_test_randomPfS_iii_param_2];
	ld.param.u32 	%r8, [_Z23matrix_copy_test_randomPfS_iii_param_3];
	ld.param.u32 	%r9, [_Z23matrix_copy_test_randomPfS_iii_param_4];
	mov.u32 	%r26, %ctaid.x;
	mov.u32 	%r2, %ntid.y;
	setp.lt.u32 	%p1, %r2, 2;
	@%p1 bra 	$L__BB2_2;
	mov.u32 	%r10, %ctaid.y;
	mov.u32 	%r11, %nctaid.x;
	mad.lo.s32 	%r12, %r10, %r11, %r26;
	mov.u32 	%r13, %tid.y;
	mad.lo.s32 	%r26, %r12, %r2, %r13;
$L__BB2_2:
	mov.u32 	%r14, %ntid.x;
	mov.u32 	%r15, %tid.x;
	mad.lo.s32 	%r5, %r26, %r14, %r15;
	mul.lo.s32 	%r6, %r7, %r7;
	setp.ge.s32 	%p2, %r5, %r6;
	@%p2 bra 	$L__BB2_4;
	mad.lo.s32 	%r16, %r5, 1664525, 1013904223;
	rem.s32 	%r17, %r16, %r6;
	div.s32 	%r18, %r17, %r7;
	mul.lo.s32 	%r19, %r18, %r7;
	sub.s32 	%r20, %r17, %r19;
	mad.lo.s32 	%r21, %r18, %r8, %r20;
	mul.wide.s32 	%rd4, %r21, 4;
	add.s64 	%rd3, %rd1, %rd4;
	// begin inline asm
	ld.global.nc.f32 %f1, [%rd3];
	// end inline asm
	div.s32 	%r22, %r5, %r7;
	mul.lo.s32 	%r23, %r22, %r7;
	sub.s32 	%r24, %r5, %r23;
	mad.lo.s32 	%r25, %r22, %r9, %r24;
	cvta.to.global.u64 	%rd5, %rd2;
	mul.wide.s32 	%rd6, %r25, 4;
	add.s64 	%rd7, %rd5, %rd6;
	st.global.f32 	[%rd7], %f1;
$L__BB2_4:
	ret;

}
	// .globl	_Z26matrix_copy_tiled_rowmajorPfS_iii
.visible .entry _Z26matrix_copy_tiled_rowmajorPfS_iii(
	.param .u64 .ptr .align 1 _Z26matrix_copy_tiled_rowmajorPfS_iii_param_0,
	.param .u64 .ptr .align 1 _Z26matrix_copy_tiled_rowmajorPfS_iii_param_1,
	.param .u32 _Z26matrix_copy_tiled_rowmajorPfS_iii_param_2,
	.param .u32 _Z26matrix_copy_tiled_rowmajorPfS_iii_param_3,
	.param .u32 _Z26matrix_copy_tiled_rowmajorPfS_iii_param_4
)
{
	.reg .pred 	%p<4>;
	.reg .b32 	%r<21>;
	.reg .b32 	%f<3>;
	.reg .b64 	%rd<9>;
	// demoted variable
	.shared .align 4 .b8 _ZZ26matrix_copy_tiled_rowmajorPfS_iiiE4tile[1088];
	ld.param.u64 	%rd1, [_Z26matrix_copy_tiled_rowmajorPfS_iii_param_0];
	ld.param.u64 	%rd2, [_Z26matrix_copy_tiled_rowmajorPfS_iii_param_1];
	ld.param.u32 	%r6, [_Z26matrix_copy_tiled_rowmajorPfS_iii_param_2];
	ld.param.u32 	%r4, [_Z26matrix_copy_tiled_rowmajorPfS_iii_param_3];
	ld.param.u32 	%r5, [_Z26matrix_copy_tiled_rowmajorPfS_iii_param_4];
	mov.u32 	%r8, %tid.x;
	mov.u32 	%r9, %tid.y;
	mov.u32 	%r10, %ctaid.x;
	mov.u32 	%r11, %ctaid.y;
	shl.b32 	%r12, %r11, 4;
	add.s32 	%r1, %r12, %r9;
	shl.b32 	%r13, %r10, 4;
	add.s32 	%r14, %r13, %r8;
	max.s32 	%r15, %r1, %r14;
	setp.lt.s32 	%p1, %r15, %r6;
	setp.ge.s32 	%p2, %r15, %r6;
	mov.u32 	%r16, _ZZ26matrix_copy_tiled_rowmajorPfS_iiiE4tile;
	mad.lo.s32 	%r17, %r9, 68, %r16;
	shl.b32 	%r18, %r8, 2;
	add.s32 	%r3, %r17, %r18;
	@%p2 bra 	$L__BB3_2;
	cvta.to.global.u64 	%rd3, %rd1;
	mad.lo.s32 	%r19, %r4, %r1, %r14;
	mul.wide.s32 	%rd4, %r19, 4;
	add.s64 	%rd5, %rd3, %rd4;
	ld.global.f32 	%f1, [%rd5];
	st.shared.f32 	[%r3], %f1;
$L__BB3_2:
	bar.sync 	0;
	not.pred 	%p3, %p1;
	@%p3 bra 	$L__BB3_4;
	ld.shared.f32 	%f2, [%r3];
	mad.lo.s32 	%r20, %r5, %r1, %r14;
	cvta.to.global.u64 	%rd6, %rd2;
	mul.wide.s32 	%rd7, %r20, 4;
	add.s64 	%rd8, %rd6, %rd7;
	st.global.f32 	[%rd8], %f2;
$L__BB3_4:
	ret;

}
	// .globl	_Z26matrix_copy_tiled_colmajorPfS_iii
.visible .entry _Z26matrix_copy_tiled_colmajorPfS_iii(
	.param .u64 .ptr .align 1 _Z26matrix_copy_tiled_colmajorPfS_iii_param_0,
	.param .u64 .ptr .align 1 _Z26matrix_copy_tiled_colmajorPfS_iii_param_1,
	.param .u32 _Z26matrix_copy_tiled_colmajorPfS_iii_param_2,
	.param .u32 _Z26matrix_copy_tiled_colmajorPfS_iii_param_3,
	.param .u32 _Z26matrix_copy_tiled_colmajorPfS_iii_param_4
)
{
	.reg .pred 	%p<4>;
	.reg .b32 	%r<21>;
	.reg .b32 	%f<3>;
	.reg .b64 	%rd<9>;
	// demoted variable
	.shared .align 4 .b8 _ZZ26matrix_copy_tiled_colmajorPfS_iiiE4tile[1088];
	ld.param.u64 	%rd1, [_Z26matrix_copy_tiled_colmajorPfS_iii_param_0];
	ld.param.u64 	%rd2, [_Z26matrix_copy_tiled_colmajorPfS_iii_param_1];
	ld.param.u32 	%r6, [_Z26matrix_copy_tiled_colmajorPfS_iii_param_2];
	ld.param.u32 	%r4, [_Z26matrix_copy_tiled_colmajorPfS_iii_param_3];
	ld.param.u32 	%r5, [_Z26matrix_copy_tiled_colmajorPfS_iii_param_4];
	mov.u32 	%r8, %tid.x;
	mov.u32 	%r9, %tid.y;
	mov.u32 	%r10, %ctaid.x;
	mov.u32 	%r11, %ctaid.y;
	shl.b32 	%r12, %r11, 4;
	add.s32 	%r1, %r12, %r9;
	shl.b32 	%r13, %r10, 4;
	add.s32 	%r14, %r13, %r8;
	max.s32 	%r15, %r1, %r14;
	setp.lt.s32 	%p1, %r15, %r6;
	setp.ge.s32 	%p2, %r15, %r6;
	mov.u32 	%r16, _ZZ26matrix_copy_tiled_colmajorPfS_iiiE4tile;
	mad.lo.s32 	%r17, %r9, 68, %r16;
	shl.b32 	%r18, %r8, 2;
	add.s32 	%r3, %r17, %r18;
	@%p2 bra 	$L__BB4_2;
	cvta.to.global.u64 	%rd3, %rd1;
	mad.lo.s32 	%r19, %r4, %r14, %r1;
	mul.wide.s32 	%rd4, %r19, 4;
	add.s64 	%rd5, %rd3, %rd4;
	ld.global.f32 	%f1, [%rd5];
	st.shared.f32 	[%r3], %f1;
$L__BB4_2:
	bar.sync 	0;
	not.pred 	%p3, %p1;
	@%p3 bra 	$L__BB4_4;
	ld.shared.f32 	%f2, [%r3];
	mad.lo.s32 	%r20, %r5, %r1, %r14;
	cvta.to.global.u64 	%rd6, %rd2;
	mul.wide.s32 	%rd7, %r20, 4;
	add.s64 	%rd8, %rd6, %rd7;
	st.global.f32 	[%rd8], %f2;
$L__BB4_4:
	ret;

}


// ===== COMPILED SASS (sm_100) =====

	.target	sm_100

	.elftype	@"ET_EXEC"


//--------------------- .note.nv.tkinfo           --------------------------
	.section	.note.nv.tkinfo,"",@"SHT_NOTE"
	.sectionflags	@"SHF_NOTE_NV_TKINFO"
	.tkinfo
        /*0018*/ 	.word	0x00000002
        /*0030*/ 	.string	""
        /*0030*/ 	.string	"ptxas"
        /*0030*/ 	.string	"Cuda compilation tools, release 13.0, V13.0.88"
        /*0030*/ 	.string	"Build cuda_13.0.r13.0/compiler.36424714_0"
        /*0030*/ 	.string	"-arch sm_100 -m 64 "



//--------------------- .note.nv.cuinfo           --------------------------
	.section	.note.nv.cuinfo,"",@"SHT_NOTE"
	.sectionflags	@"SHF_NOTE_NV_CUINFO"
        /*0018*/ 	.short	0x0002
        /*001a*/ 	.short	0x0064
        /*001c*/ 	.short	0x0082
	.zero		2


//--------------------- .nv.info                  --------------------------
	.section	.nv.info,"",@"SHT_CUDA_INFO"
	.align	4


	//----- nvinfo : EIATTR_REGCOUNT
	.align		4
        /*0000*/ 	.byte	0x04, 0x2f
        /*0002*/ 	.short	(.L_1 - .L_0)
	.align		4
.L_0:
        /*0004*/ 	.word	index@(_Z25matrix_copy_test_rowmajorPfS_iii)
        /*0008*/ 	.word	0x0000000b


	//----- nvinfo : EIATTR_FRAME_SIZE
	.align		4
.L_1:
        /*000c*/ 	.byte	0x04, 0x11
        /*000e*/ 	.short	(.L_3 - .L_2)
	.align		4
.L_2:
        /*0010*/ 	.word	index@(_Z25matrix_copy_test_rowmajorPfS_iii)
        /*0014*/ 	.word	0x00000000


	//----- nvinfo : EIATTR_REGCOUNT
	.align		4
.L_3:
        /*0018*/ 	.byte	0x04, 0x2f
        /*001a*/ 	.short	(.L_5 - .L_4)
	.align		4
.L_4:
        /*001c*/ 	.word	index@(_Z25matrix_copy_test_colmajorPfS_iii)
        /*0020*/ 	.word	0x0000000b


	//----- nvinfo : EIATTR_FRAME_SIZE
	.align		4
.L_5:
        /*0024*/ 	.byte	0x04, 0x11
        /*0026*/ 	.short	(.L_7 - .L_6)
	.align		4
.L_6:
        /*0028*/ 	.word	index@(_Z25matrix_copy_test_colmajorPfS_iii)
        /*002c*/ 	.word	0x00000000


	//----- nvinfo : EIATTR_REGCOUNT
	.align		4
.L_7:
        /*0030*/ 	.byte	0x04, 0x2f
        /*0032*/ 	.short	(.L_9 - .L_8)
	.align		4
.L_8:
        /*0034*/ 	.word	index@(_Z23matrix_copy_test_randomPfS_iii)
        /*0038*/ 	.word	0x0000000f


	//----- nvinfo : EIATTR_FRAME_SIZE
	.align		4
.L_9:
        /*003c*/ 	.byte	0x04, 0x11
        /*003e*/ 	.short	(.L_11 - .L_10)
	.align		4
.L_10:
        /*0040*/ 	.word	index@(_Z23matrix_copy_test_randomPfS_iii)
        /*0044*/ 	.word	0x00000000


	//----- nvinfo : EIATTR_REGCOUNT
	.align		4
.L_11:
        /*0048*/ 	.byte	0x04, 0x2f
        /*004a*/ 	.short	(.L_13 - .L_12)
	.align		4
.L_12:
        /*004c*/ 	.word	index@(_Z26matrix_copy_tiled_rowmajorPfS_iii)
        /*0050*/ 	.word	0x0000000e


	//----- nvinfo : EIATTR_FRAME_SIZE
	.align		4
.L_13:
        /*0054*/ 	.byte	0x04, 0x11
        /*0056*/ 	.short	(.L_15 - .L_14)
	.align		4
.L_14:
        /*0058*/ 	.word	index@(_Z26matrix_copy_tiled_rowmajorPfS_iii)
        /*005c*/ 	.word	0x00000000


	//----- nvinfo : EIATTR_REGCOUNT
	.align		4
.L_15:
        /*0060*/ 	.byte	0x04, 0x2f
        /*0062*/ 	.short	(.L_17 - .L_16)
	.align		4
.L_16:
        /*0064*/ 	.word	index@(_Z26matrix_copy_tiled_colmajorPfS_iii)
        /*0068*/ 	.word	0x0000000e


	//----- nvinfo : EIATTR_FRAME_SIZE
	.align		4
.L_17:
        /*006c*/ 	.byte	0x04, 0x11
        /*006e*/ 	.short	(.L_19 - .L_18)
	.align		4
.L_18:
        /*0070*/ 	.word	index@(_Z26matrix_copy_tiled_colmajorPfS_iii)
        /*0074*/ 	.word	0x00000000


	//----- nvinfo : EIATTR_MIN_STACK_SIZE
	.align		4
.L_19:
        /*0078*/ 	.byte	0x04, 0x12
        /*007a*/ 	.short	(.L_21 - .L_20)
	.align		4
.L_20:
        /*007c*/ 	.word	index@(_Z26matrix_copy_tiled_colmajorPfS_iii)
        /*0080*/ 	.word	0x00000000


	//----- nvinfo : EIATTR_MIN_STACK_SIZE
	.align		4
.L_21:
        /*0084*/ 	.byte	0x04, 0x12
        /*0086*/ 	.short	(.L_23 - .L_22)
	.align		4
.L_22:
        /*0088*/ 	.word	index@(_Z26matrix_copy_tiled_rowmajorPfS_iii)
        /*008c*/ 	.word	0x00000000


	//----- nvinfo : EIATTR_MIN_STACK_SIZE
	.align		4
.L_23:
        /*0090*/ 	.byte	0x04, 0x12
        /*0092*/ 	.short	(.L_25 - .L_24)
	.align		4
.L_24:
        /*0094*/ 	.word	index@(_Z23matrix_copy_test_randomPfS_iii)
        /*0098*/ 	.word	0x00000000


	//----- nvinfo : EIATTR_MIN_STACK_SIZE
	.align		4
.L_25:
        /*009c*/ 	.byte	0x04, 0x12
        /*009e*/ 	.short	(.L_27 - .L_26)
	.align		4
.L_26:
        /*00a0*/ 	.word	index@(_Z25matrix_copy_test_colmajorPfS_iii)
        /*00a4*/ 	.word	0x00000000


	//----- nvinfo : EIATTR_MIN_STACK_SIZE
	.align		4
.L_27:
        /*00a8*/ 	.byte	0x04, 0x12
        /*00aa*/ 	.short	(.L_29 - .L_28)
	.align		4
.L_28:
        /*00ac*/ 	.word	index@(_Z25matrix_copy_test_rowmajorPfS_iii)
        /*00b0*/ 	.word	0x00000000
.L_29:


//--------------------- .nv.compat                --------------------------
	.section	.nv.compat,"",@"SHT_CUDA_COMPAT_INFO"
	.align	4
        /*0000*/ 	.byte	0x02, 0x09, 0x00, 0x00, 0x02, 0x02, 0x01, 0x00, 0x02, 0x05, 0x05, 0x00, 0x03, 0x07, 0x01, 0x01
        /*0010*/ 	.byte	0x02, 0x03, 0x00, 0x00, 0x02, 0x06, 0x01, 0x00, 0x04, 0x0b, 0x08, 0x00, 0x09, 0x00, 0x00, 0x00
        /*0020*/ 	.byte	0x00, 0x00, 0x00, 0x00


//--------------------- .nv.info._Z26matrix_copy_tiled_colmajorPfS_iii --------------------------
	.section	.nv.info._Z26matrix_copy_tiled_colmajorPfS_iii,"",@"SHT_CUDA_INFO"
	.sectionflags	@""
	.align	4


	//----- nvinfo : EIATTR_CUDA_API_VERSION
	.align		4
        /*0000*/ 	.byte	0x04, 0x37
        /*0002*/ 	.short	(.L_31 - .L_30)
.L_30:
        /*0004*/ 	.word	0x00000082


	//----- nvinfo : EIATTR_KPARAM_INFO
	.align		4
.L_31:
        /*0008*/ 	.byte	0x04, 0x17
        /*000a*/ 	.short	(.L_33 - .L_32)
.L_32:
        /*000c*/ 	.word	0x00000000
        /*0010*/ 	.short	0x0004
        /*0012*/ 	.short	0x0018
        /*0014*/ 	.byte	0x00, 0xf0, 0x11, 0x00


	//----- nvinfo : EIATTR_KPARAM_INFO
	.align		4
.L_33:
        /*0018*/ 	.byte	0x04, 0x17
        /*001a*/ 	.short	(.L_35 - .L_34)
.L_34:
        /*001c*/ 	.word	0x00000000
        /*0020*/ 	.short	0x0003
        /*0022*/ 	.short	0x0014
        /*0024*/ 	.byte	0x00, 0xf0, 0x11, 0x00


	//----- nvinfo : EIATTR_KPARAM_INFO
	.align		4
.L_35:
        /*0028*/ 	.byte	0x04, 0x17
        /*002a*/ 	.short	(.L_37 - .L_36)
.L_36:
        /*002c*/ 	.word	0x00000000
        /*0030*/ 	.short	0x0002
        /*0032*/ 	.short	0x0010
        /*0034*/ 	.byte	0x00, 0xf0, 0x11, 0x00


	//----- nvinfo : EIATTR_KPARAM_INFO
	.align		4
.L_37:
        /*0038*/ 	.byte	0x04, 0x17
        /*003a*/ 	.short	(.L_39 - .L_38)
.L_38:
        /*003c*/ 	.word	0x00000000
        /*0040*/ 	.short	0x0001
        /*0042*/ 	.short	0x0008
        /*0044*/ 	.byte	0x00, 0xf5, 0x21, 0x00


	//----- nvinfo : EIATTR_KPARAM_INFO
	.align		4
.L_39:
        /*0048*/ 	.byte	0x04, 0x17
        /*004a*/ 	.short	(.L_41 - .L_40)
.L_40:
        /*004c*/ 	.word	0x00000000
        /*0050*/ 	.short	0x0000
        /*0052*/ 	.short	0x0000
        /*0054*/ 	.byte	0x00, 0xf5, 0x21, 0x00


	//----- nvinfo : EIATTR_SPARSE_MMA_MASK
	.align		4
.L_41:
        /*0058*/ 	.byte	0x03, 0x50
        /*005a*/ 	.short	0x0000


	//----- nvinfo : EIATTR_MAXREG_COUNT
	.align		4
        /*005c*/ 	.byte	0x03, 0x1b
        /*005e*/ 	.short	0x00ff


	//----- nvinfo : EIATTR_NUM_BARRIERS
	.align		4
        /*0060*/ 	.byte	0x02, 0x4c
        /*0062*/ 	.byte	0x01
	.zero		1


	//----- nvinfo : EIATTR_MERCURY_ISA_VERSION
	.align		4
        /*0064*/ 	.byte	0x03, 0x5f
        /*0066*/ 	.short	0x0101


	//----- nvinfo : EIATTR_VRC_CTA_INIT_COUNT
	.align		4
        /*0068*/ 	.byte	0x02, 0x4a
	.zero		1
	.zero		1


	//----- nvinfo : EIATTR_EXIT_INSTR_OFFSETS
	.align		4
        /*006c*/ 	.byte	0x04, 0x1c
        /*006e*/ 	.short	(.L_43 - .L_42)


	//   ....[0]....
.L_42:
        /*0070*/ 	.word	0x00000180


	//   ....[1]....
        /*0074*/ 	.word	0x000001f0


	//----- nvinfo : EIATTR_CBANK_PARAM_SIZE
	.align		4
.L_43:
        /*0078*/ 	.byte	0x03, 0x19
        /*007a*/ 	.short	0x001c


	//----- nvinfo : EIATTR_PARAM_CBANK
	.align		4
        /*007c*/ 	.byte	0x04, 0x0a
        /*007e*/ 	.short	(.L_45 - .L_44)
	.align		4
.L_44:
        /*0080*/ 	.word	index@(.nv.constant0._Z26matrix_copy_tiled_colmajorPfS_iii)
        /*0084*/ 	.short	0x0380
        /*0086*/ 	.short	0x001c


	//----- nvinfo : EIATTR_SW_WAR
	.align		4
.L_45:
        /*0088*/ 	.byte	0x04, 0x36
        /*008a*/ 	.short	(.L_47 - .L_46)
.L_46:
        /*008c*/ 	.word	0x00000008
.L_47:


//--------------------- .nv.info._Z26matrix_copy_tiled_rowmajorPfS_iii --------------------------
	.section	.nv.info._Z26matrix_copy_tiled_rowmajorPfS_iii,"",@"SHT_CUDA_INFO"
	.sectionflags	@""
	.align	4


	//----- nvinfo : EIATTR_CUDA_API_VERSION
	.align		4
        /*0000*/ 	.byte	0x04, 0x37
        /*0002*/ 	.short	(.L_49 - .L_48)
.L_48:
        /*0004*/ 	.word	0x00000082


	//----- nvinfo : EIATTR_KPARAM_INFO
	.align		4
.L_49:
        /*0008*/ 	.byte	0x04, 0x17
        /*000a*/ 	.short	(.L_51 - .L_50)
.L_50:
        /*000c*/ 	.word	0x00000000
        /*0010*/ 	.short	0x0004
        /*0012*/ 	.short	0x0018
        /*0014*/ 	.byte	0x00, 0xf0, 0x11, 0x00


	//----- nvinfo : EIATTR_KPARAM_INFO
	.align		4
.L_51:
        /*0018*/ 	.byte	0x04, 0x17
        /*001a*/ 	.short	(.L_53 - .L_52)
.L_52:
        /*001c*/ 	.word	0x00000000
        /*0020*/ 	.short	0x0003
        /*0022*/ 	.short	0x0014
        /*0024*/ 	.byte	0x00, 0xf0, 0x11, 0x00


	//----- nvinfo : EIATTR_KPARAM_INFO
	.align		4
.L_53:
        /*0028*/ 	.byte	0x04, 0x17
        /*002a*/ 	.short	(.L_55 - .L_54)
.L_54:
        /*002c*/ 	.word	0x00000000
        /*0030*/ 	.short	0x0002
        /*0032*/ 	.short	0x0010
        /*0034*/ 	.byte	0x00, 0xf0, 0x11, 0x00


	//----- nvinfo : EIATTR_KPARAM_INFO
	.align		4
.L_55:
        /*0038*/ 	.byte	0x04, 0x17
        /*003a*/ 	.short	(.L_57 - .L_56)
.L_56:
        /*003c*/ 	.word	0x00000000
        /*0040*/ 	.short	0x0001
        /*0042*/ 	.short	0x0008
        /*0044*/ 	.byte	0x00, 0xf5, 0x21, 0x00


	//----- nvinfo : EIATTR_KPARAM_INFO
	.align		4
.L_57:
        /*0048*/ 	.byte	0x04, 0x17
        /*004a*/ 	.short	(.L_59 - .L_58)
.L_58:
        /*004c*/ 	.word	0x00000000
        /*0050*/ 	.short	0x0000
        /*0052*/ 	.short	0x0000
        /*0054*/ 	.byte	0x00, 0xf5, 0x21, 0x00


	//----- nvinfo : EIATTR_SPARSE_MMA_MASK
	.align		4
.L_59:
        /*0058*/ 	.byte	0x03, 0x50
        /*005a*/ 	.short	0x0000


	//----- nvinfo : EIATTR_MAXREG_COUNT
	.align		4
        /*005c*/ 	.byte	0x03, 0x1b
        /*005e*/ 	.short	0x00ff


	//----- nvinfo : EIATTR_NUM_BARRIERS
	.align		4
        /*0060*/ 	.byte	0x02, 0x4c
        /*0062*/ 	.byte	0x01
	.zero		1


	//----- nvinfo : EIATTR_MERCURY_ISA_VERSION
	.align		4
        /*0064*/ 	.byte	0x03, 0x5f
        /*0066*/ 	.short	0x0101


	//----- nvinfo : EIATTR_VRC_CTA_INIT_COUNT
	.align		4
        /*0068*/ 	.byte	0x02, 0x4a
	.zero		1
	.zero		1


	//----- nvinfo : EIATTR_EXIT_INSTR_OFFSETS
	.align		4
        /*006c*/ 	.byte	0x04, 0x1c
        /*006e*/ 	.short	(.L_61 - .L_60)


	//   ....[0]....
.L_60:
        /*0070*/ 	.word	0x00000180


	//   ....[1]....
        /*0074*/ 	.word	0x000001f0


	//----- nvinfo : EIATTR_CBANK_PARAM_SIZE
	.align		4
.L_61:
        /*0078*/ 	.byte	0x03, 0x19
        /*007a*/ 	.short	0x001c


	//----- nvinfo : EIATTR_PARAM_CBANK
	.align		4
        /*007c*/ 	.byte	0x04, 0x0a
        /*007e*/ 	.short	(.L_63 - .L_62)
	.align		4
.L_62:
        /*0080*/ 	.word	index@(.nv.constant0._Z26matrix_copy_tiled_rowmajorPfS_iii)
        /*0084*/ 	.short	0x0380
        /*0086*/ 	.short	0x001c


	//----- nvinfo : EIATTR_SW_WAR
	.align		4
.L_63:
        /*0088*/ 	.byte	0x04, 0x36
        /*008a*/ 	.short	(.L_65 - .L_64)
.L_64:
        /*008c*/ 	.word	0x00000008
.L_65:


//--------------------- .nv.info._Z23matrix_copy_test_randomPfS_iii --------------------------
	.section	.nv.info._Z23matrix_copy_test_randomPfS_iii,"",@"SHT_CUDA_INFO"
	.sectionflags	@""
	.align	4


	//----- nvinfo : EIATTR_CUDA_API_VERSION
	.align		4
        /*0000*/ 	.byte	0x04, 0x37
        /*0002*/ 	.short	(.L_67 - .L_66)
.L_66:
        /*0004*/ 	.word	0x00000082


	//----- nvinfo : EIATTR_KPARAM_INFO
	.align		4
.L_67:
        /*0008*/ 	.byte	0x04, 0x17
        /*000a*/ 	.short	(.L_69 - .L_68)
.L_68:
        /*000c*/ 	.word	0x00000000
        /*0010*/ 	.short	0x0004
        /*0012*/ 	.short	0x0018
        /*0014*/ 	.byte	0x00, 0xf0, 0x11, 0x00


	//----- nvinfo : EIATTR_KPARAM_INFO
	.align		4
.L_69:
        /*0018*/ 	.byte	0x04, 0x17
        /*001a*/ 	.short	(.L_71 - .L_70)
.L_70:
        /*001c*/ 	.word	0x00000000
        /*0020*/ 	.short	0x0003
        /*0022*/ 	.short	0x0014
        /*0024*/ 	.byte	0x00, 0xf0, 0x11, 0x00


	//----- nvinfo : EIATTR_KPARAM_INFO
	.align		4
.L_71:
        /*0028*/ 	.byte	0x04, 0x17
        /*002a*/ 	.short	(.L_73 - .L_72)
.L_72:
        /*002c*/ 	.word	0x00000000
        /*0030*/ 	.short	0x0002
        /*0032*/ 	.short	0x0010
        /*0034*/ 	.byte	0x00, 0xf0, 0x11, 0x00


	//----- nvinfo : EIATTR_KPARAM_INFO
	.align		4
.L_73:
        /*0038*/ 	.byte	0x04, 0x17
        /*003a*/ 	.short	(.L_75 - .L_74)
.L_74:
        /*003c*/ 	.word	0x00000000
        /*0040*/ 	.short	0x0001
        /*0042*/ 	.short	0x0008
        /*0044*/ 	.byte	0x00, 0xf5, 0x21, 0x00


	//----- nvinfo : EIATTR_KPARAM_INFO
	.align		4
.L_75:
        /*0048*/ 	.byte	0x04, 0x17
        /*004a*/ 	.short	(.L_77 - .L_76)
.L_76:
        /*004c*/ 	.word	0x00000000
        /*0050*/ 	.short	0x0000
        /*0052*/ 	.short	0x0000
        /*0054*/ 	.byte	0x00, 0xf5, 0x21, 0x00


	//----- nvinfo : EIATTR_SPARSE_MMA_MASK
	.align		4
.L_77:
        /*0058*/ 	.byte	0x03, 0x50
        /*005a*/ 	.short	0x0000


	//----- nvinfo : EIATTR_MAXREG_COUNT
	.align		4
        /*005c*/ 	.byte	0x03, 0x1b
        /*005e*/ 	.short	0x00ff


	//----- nvinfo : EIATTR_MERCURY_ISA_VERSION
	.align		4
        /*0060*/ 	.byte	0x03, 0x5f
        /*0062*/ 	.short	0x0101


	//----- nvinfo : EIATTR_VRC_CTA_INIT_COUNT
	.align		4
        /*0064*/ 	.byte	0x02, 0x4a
	.zero		1
	.zero		1


	//----- nvinfo : EIATTR_EXIT_INSTR_OFFSETS
	.align		4
        /*0068*/ 	.byte	0x04, 0x1c
        /*006a*/ 	.short	(.L_79 - .L_78)


	//   ....[0]....
.L_78:
        /*006c*/ 	.word	0x00000100


	//   ....[1]....
        /*0070*/ 	.word	0x00000610


	//----- nvinfo : EIATTR_CBANK_PARAM_SIZE
	.align		4
.L_79:
        /*0074*/ 	.byte	0x03, 0x19
        /*0076*/ 	.short	0x001c


	//----- nvinfo : EIATTR_PARAM_CBANK
	.align		4
        /*0078*/ 	.byte	0x04, 0x0a
        /*007a*/ 	.short	(.L_81 - .L_80)
	.align		4
.L_80:
        /*007c*/ 	.word	index@(.nv.constant0._Z23matrix_copy_test_randomPfS_iii)
        /*0080*/ 	.short	0x0380
        /*0082*/ 	.short	0x001c


	//----- nvinfo : EIATTR_SW_WAR
	.align		4
.L_81:
        /*0084*/ 	.byte	0x04, 0x36
        /*0086*/ 	.short	(.L_83 - .L_82)
.L_82:
        /*0088*/ 	.word	0x00000008
.L_83:


//--------------------- .nv.info._Z25matrix_copy_test_colmajorPfS_iii --------------------------
	.section	.nv.info._Z25matrix_copy_test_colmajorPfS_iii,"",@"SHT_CUDA_INFO"
	.sectionflags	@""
	.align	4


	//----- nvinfo : EIATTR_CUDA_API_VERSION
	.align		4
        /*0000*/ 	.byte	0x04, 0x37
        /*0002*/ 	.short	(.L_85 - .L_84)
.L_84:
        /*0004*/ 	.word	0x00000082


	//----- nvinfo : EIATTR_KPARAM_INFO
	.align		4
.L_85:
        /*0008*/ 	.byte	0x04, 0x17
        /*000a*/ 	.short	(.L_87 - .L_86)
.L_86:
        /*000c*/ 	.word	0x00000000
        /*0010*/ 	.short	0x0004
        /*0012*/ 	.short	0x0018
        /*0014*/ 	.byte	0x00, 0xf0, 0x11, 0x00


	//----- nvinfo : EIATTR_KPARAM_INFO
	.align		4
.L_87:
        /*0018*/ 	.byte	0x04, 0x17
        /*001a*/ 	.short	(.L_89 - .L_88)
.L_88:
        /*001c*/ 	.word	0x00000000
        /*0020*/ 	.short	0x0003
        /*0022*/ 	.short	0x0014
        /*0024*/ 	.byte	0x00, 0xf0, 0x11, 0x00


	//----- nvinfo : EIATTR_KPARAM_INFO
	.align		4
.L_89:
        /*0028*/ 	.byte	0x04, 0x17
        /*002a*/ 	.short	(.L_91 - .L_90)
.L_90:
        /*002c*/ 	.word	0x00000000
        /*0030*/ 	.short	0x0002
        /*0032*/ 	.short	0x0010
        /*0034*/ 	.byte	0x00, 0xf0, 0x11, 0x00


	//----- nvinfo : EIATTR_KPARAM_INFO
	.align		4
.L_91:
        /*0038*/ 	.byte	0x04, 0x17
        /*003a*/ 	.short	(.L_93 - .L_92)
.L_92:
        /*003c*/ 	.word	0x00000000
        /*0040*/ 	.short	0x0001
        /*0042*/ 	.short	0x0008
        /*0044*/ 	.byte	0x00, 0xf5, 0x21, 0x00


	//----- nvinfo : EIATTR_KPARAM_INFO
	.align		4
.L_93:
        /*0048*/ 	.byte	0x04, 0x17
        /*004a*/ 	.short	(.L_95 - .L_94)
.L_94:
        /*004c*/ 	.word	0x00000000
        /*0050*/ 	.short	0x0000
        /*0052*/ 	.short	0x0000
        /*0054*/ 	.byte	0x00, 0xf5, 0x21, 0x00


	//----- nvinfo : EIATTR_SPARSE_MMA_MASK
	.align		4
.L_95:
        /*0058*/ 	.byte	0x03, 0x50
        /*005a*/ 	.short	0x0000


	//----- nvinfo : EIATTR_MAXREG_COUNT
	.align		4
        /*005c*/ 	.byte	0x03, 0x1b
        /*005e*/ 	.short	0x00ff


	//----- nvinfo : EIATTR_MERCURY_ISA_VERSION
	.align		4
        /*0060*/ 	.byte	0x03, 0x5f
        /*0062*/ 	.short	0x0101


	//----- nvinfo : EIATTR_VRC_CTA_INIT_COUNT
	.align		4
        /*0064*/ 	.byte	0x02, 0x4a
	.zero		1
	.zero		1


	//----- nvinfo : EIATTR_EXIT_INSTR_OFFSETS
	.align		4
        /*0068*/ 	.byte	0x04, 0x1c
        /*006a*/ 	.short	(.L_97 - .L_96)


	//   ....[0]....
.L_96:
        /*006c*/ 	.word	0x00000100


	//   ....[1]....
        /*0070*/ 	.word	0x00000360


	//----- nvinfo : EIATTR_CBANK_PARAM_SIZE
	.align		4
.L_97:
        /*0074*/ 	.byte	0x03, 0x19
        /*0076*/ 	.short	0x001c


	//----- nvinfo : EIATTR_PARAM_CBANK
	.align		4
        /*0078*/ 	.byte	0x04, 0x0a
        /*007a*/ 	.short	(.L_99 - .L_98)
	.align		4
.L_98:
        /*007c*/ 	.word	index@(.nv.constant0._Z25matrix_copy_test_colmajorPfS_iii)
        /*0080*/ 	.short	0x0380
        /*0082*/ 	.short	0x001c


	//----- nvinfo : EIATTR_SW_WAR
	.align		4
.L_99:
        /*0084*/ 	.byte	0x04, 0x36
        /*0086*/ 	.short	(.L_101 - .L_100)
.L_100:
        /*0088*/ 	.word	0x00000008
.L_101:


//--------------------- .nv.info._Z25matrix_copy_test_rowmajorPfS_iii --------------------------
	.section	.nv.info._Z25matrix_copy_test_rowmajorPfS_iii,"",@"SHT_CUDA_INFO"
	.sectionflags	@""
	.align	4


	//----- nvinfo : EIATTR_CUDA_API_VERSION
	.align		4
        /*0000*/ 	.byte	0x04, 0x37
        /*0002*/ 	.short	(.L_103 - .L_102)
.L_102:
        /*0004*/ 	.word	0x00000082


	//----- nvinfo : EIATTR_KPARAM_INFO
	.align		4
.L_103:
        /*0008*/ 	.byte	0x04, 0x17
        /*000a*/ 	.short	(.L_105 - .L_104)
.L_104:
        /*000c*/ 	.word	0x00000000
        /*0010*/ 	.short	0x0004
        /*0012*/ 	.short	0x0018
        /*0014*/ 	.byte	0x00, 0xf0, 0x11, 0x00


	//----- nvinfo : EIATTR_KPARAM_INFO
	.align		4
.L_105:
        /*0018*/ 	.byte	0x04, 0x17
        /*001a*/ 	.short	(.L_107 - .L_106)
.L_106:
        /*001c*/ 	.word	0x00000000
        /*0020*/ 	.short	0x0003
        /*0022*/ 	.short	0x0014
        /*0024*/ 	.byte	0x00, 0xf0, 0x11, 0x00


	//----- nvinfo : EIATTR_KPARAM_INFO
	.align		4
.L_107:
        /*0028*/ 	.byte	0x04, 0x17
        /*002a*/ 	.short	(.L_109 - .L_108)
.L_108:
        /*002c*/ 	.word	0x00000000
        /*0030*/ 	.short	0x0002
        /*0032*/ 	.short	0x0010
        /*0034*/ 	.byte	0x00, 0xf0, 0x11, 0x00


	//----- nvinfo : EIATTR_KPARAM_INFO
	.align		4
.L_109:
        /*0038*/ 	.byte	0x04, 0x17
        /*003a*/ 	.short	(.L_111 - .L_110)
.L_110:
        /*003c*/ 	.word	0x00000000
        /*0040*/ 	.short	0x0001
        /*0042*/ 	.short	0x0008
        /*0044*/ 	.byte	0x00, 0xf5, 0x21, 0x00


	//----- nvinfo : EIATTR_KPARAM_INFO
	.align		4
.L_111:
        /*0048*/ 	.byte	0x04, 0x17
        /*004a*/ 	.short	(.L_113 - .L_112)
.L_112:
        /*004c*/ 	.word	0x00000000
        /*0050*/ 	.short	0x0000
        /*0052*/ 	.short	0x0000
        /*0054*/ 	.byte	0x00, 0xf5, 0x21, 0x00


	//----- nvinfo : EIATTR_SPARSE_MMA_MASK
	.align		4
.L_113:
        /*0058*/ 	.byte	0x03, 0x50
        /*005a*/ 	.short	0x0000


	//----- nvinfo : EIATTR_MAXREG_COUNT
	.align		4
        /*005c*/ 	.byte	0x03, 0x1b
        /*005e*/ 	.short	0x00ff


	//----- nvinfo : EIATTR_MERCURY_ISA_VERSION
	.align		4
        /*0060*/ 	.byte	0x03, 0x5f
        /*0062*/ 	.short	0x0101


	//----- nvinfo : EIATTR_VRC_CTA_INIT_COUNT
	.align		4
        /*0064*/ 	.byte	0x02, 0x4a
	.zero		1
	.zero		1


	//----- nvinfo : EIATTR_EXIT_INSTR_OFFSETS
	.align		4
        /*0068*/ 	.byte	0x04, 0x1c
        /*006a*/ 	.short	(.L_115 - .L_114)


	//   ....[0]....
.L_114:
        /*006c*/ 	.word	0x00000100


	//   ....[1]....
        /*0070*/ 	.word	0x00000360


	//----- nvinfo : EIATTR_CBANK_PARAM_SIZE
	.align		4
.L_115:
        /*0074*/ 	.byte	0x03, 0x19
        /*0076*/ 	.short	0x001c


	//----- nvinfo : EIATTR_PARAM_CBANK
	.align		4
        /*0078*/ 	.byte	0x04, 0x0a
        /*007a*/ 	.short	(.L_117 - .L_116)
	.align		4
.L_116:
        /*007c*/ 	.word	index@(.nv.constant0._Z25matrix_copy_test_rowmajorPfS_iii)
        /*0080*/ 	.short	0x0380
        /*0082*/ 	.short	0x001c


	//----- nvinfo : EIATTR_SW_WAR
	.align		4
.L_117:
        /*0084*/ 	.byte	0x04, 0x36
        /*0086*/ 	.short	(.L_119 - .L_118)
.L_118:
        /*0088*/ 	.word	0x00000008
.L_119:


//--------------------- .nv.callgraph             --------------------------
	.section	.nv.callgraph,"",@"SHT_CUDA_CALLGRAPH"
	.align	4
	.sectionentsize	8
	.align		4
        /*0000*/ 	.word	0x00000000
	.align		4
        /*0004*/ 	.word	0xffffffff
	.align		4
        /*0008*/ 	.word	0x00000000
	.align		4
        /*000c*/ 	.word	0xfffffffe
	.align		4
        /*0010*/ 	.word	0x00000000
	.align		4
        /*0014*/ 	.word	0xfffffffd
	.align		4
        /*0018*/ 	.word	0x00000000
	.align		4
        /*001c*/ 	.word	0xfffffffc


//--------------------- .text._Z26matrix_copy_tiled_colmajorPfS_iii --------------------------
	.section	.text._Z26matrix_copy_tiled_colmajorPfS_iii,"ax",@progbits
	.align	128
        .global         _Z26matrix_copy_tiled_colmajorPfS_iii
        .type           _Z26matrix_copy_tiled_colmajorPfS_iii,@function
        .size           _Z26matrix_copy_tiled_colmajorPfS_iii,(.L_x_5 - _Z26matrix_copy_tiled_colmajorPfS_iii)
        .other          _Z26matrix_copy_tiled_colmajorPfS_iii,@"STO_CUDA_ENTRY STV_DEFAULT"
_Z26matrix_copy_tiled_colmajorPfS_iii:
.text._Z26matrix_copy_tiled_colmajorPfS_iii:
[----:B------:R-:W-:Y:S01]  /*0000*/  LDC R1, c[0x0][0x37c] ;  /* 0x0000df00ff017b82 */ /* 0x000fe20000000800 */
[----:B------:R-:W0:Y:S01]  /*0010*/  S2R R11, SR_TID.Y ;  /* 0x00000000000b7919 */ /* 0x000e220000002200 */
[----:B------:R-:W1:Y:S01]  /*0020*/  LDCU UR6, c[0x0][0x390] ;  /* 0x00007200ff0677ac */ /* 0x000e620008000800 */
[----:B------:R-:W0:Y:S01]  /*0030*/  S2R R0, SR_CTAID.Y ;  /* 0x0000000000007919 */ /* 0x000e220000002600 */
[----:B------:R-:W2:Y:S01]  /*0040*/  LDCU.64 UR4, c[0x0][0x358] ;  /* 0x00006b00ff0477ac */ /* 0x000ea20008000a00 */
[----:B------:R-:W3:Y:S01]  /*0050*/  S2R R9, SR_TID.X ;  /* 0x0000000000097919 */ /* 0x000ee20000002100 */
[----:B------:R-:W3:Y:S01]  /*0060*/  S2R R2, SR_CTAID.X ;  /* 0x0000000000027919 */ /* 0x000ee20000002500 */
[----:B0-----:R-:W-:Y:S02]  /*0070*/  LEA R0, R0, R11, 0x4 ;  /* 0x0000000b00007211 */ /* 0x001fe400078e20ff */
[----:B---3--:R-:W-:-:S04]  /*0080*/  LEA R5, R2, R9, 0x4 ;  /* 0x0000000902057211 */ /* 0x008fc800078e20ff */
[----:B------:R-:W-:-:S04]  /*0090*/  VIMNMX R6, PT, PT, R0, R5, !PT ;  /* 0x0000000500067248 */ /* 0x000fc80007fe0100 */
[----:B-1----:R-:W-:-:S13]  /*00a0*/  ISETP.GE.AND P0, PT, R6, UR6, PT ;  /* 0x0000000606007c0c */ /* 0x002fda000bf06270 */
[----:B------:R-:W0:Y:S08]  /*00b0*/  @!P0 LDC R7, c[0x0][0x394] ;  /* 0x0000e500ff078b82 */ /* 0x000e300000000800 */
[----:B------:R-:W1:Y:S01]  /*00c0*/  @!P0 LDC.64 R2, c[0x0][0x380] ;  /* 0x0000e000ff028b82 */ /* 0x000e620000000a00 */
[----:B0-----:R-:W-:-:S04]  /*00d0*/  @!P0 IMAD R7, R5, R7, R0 ;  /* 0x0000000705078224 */ /* 0x001fc800078e0200 */
[----:B-1----:R-:W-:-:S06]  /*00e0*/  @!P0 IMAD.WIDE R2, R7, 0x4, R2 ;  /* 0x0000000407028825 */ /* 0x002fcc00078e0202 */
[----:B--2---:R-:W2:Y:S01]  /*00f0*/  @!P0 LDG.E R3, desc[UR4][R2.64] ;  /* 0x0000000402038981 */ /* 0x004ea2000c1e1900 */
[----:B------:R-:W-:Y:S02]  /*0100*/  MOV R4, 0x400 ;  /* 0x0000040000047802 */ /* 0x000fe40000000f00 */
[----:B------:R-:W-:Y:S01]  /*0110*/  ISETP.GE.AND P1, PT, R6, UR6, PT ;  /* 0x0000000606007c0c */ /* 0x000fe2000bf26270 */
[----:B------:R-:W0:Y:S02]  /*0120*/  S2R R7, SR_CgaCtaId ;  /* 0x0000000000077919 */ /* 0x000e240000008800 */
[----:B0-----:R-:W-:-:S05]  /*0130*/  LEA R4, R7, R4, 0x18 ;  /* 0x0000000407047211 */ /* 0x001fca00078ec0ff */
[----:B------:R-:W-:-:S05]  /*0140*/  IMAD R4, R11, 0x44, R4 ;  /* 0x000000440b047824 */ /* 0x000fca00078e0204 */
[----:B------:R-:W-:-:S05]  /*0150*/  LEA R4, R9, R4, 0x2 ;  /* 0x0000000409047211 */ /* 0x000fca00078e10ff */
[----:B--2---:R0:W-:Y:S01]  /*0160*/  @!P0 STS [R4], R3 ;  /* 0x0000000304008388 */ /* 0x0041e20000000800 */
[----:B------:R-:W-:Y:S06]  /*0170*/  BAR.SYNC.DEFER_BLOCKING 0x0 ;  /* 0x0000000000007b1d */ /* 0x000fec0000010000 */
[----:B------:R-:W-:Y:S05]  /*0180*/  @P1 EXIT ;  /* 0x000000000000194d */ /* 0x000fea0003800000 */
[----:B------:R-:W1:Y:S01]  /*0190*/  LDS R7, [R4] ;  /* 0x0000000004077984 */ /* 0x000e620000000800 */
[----:B0-----:R-:W0:Y:S01]  /*01a0*/  LDC.64 R2, c[0x0][0x388] ;  /* 0x0000e200ff027b82 */ /* 0x001e220000000a00 */
[----:B------:R-:W2:Y:S02]  /*01b0*/  LDCU UR6, c[0x0][0x398] ;  /* 0x00007300ff0677ac */ /* 0x000ea40008000800 */
[----:B--2---:R-:W-:-:S04]  /*01c0*/  IMAD R5, R0, UR6, R5 ;  /* 0x0000000600057c24 */ /* 0x004fc8000f8e0205 */
[----:B0-----:R-:W-:-:S05]  /*01d0*/  IMAD.WIDE R2, R5, 0x4, R2 ;  /* 0x0000000405027825 */ /* 0x001fca00078e0202 */
[----:B-1----:R-:W-:Y:S01]  /*01e0*/  STG.E desc[UR4][R2.64], R7 ;  /* 0x0000000702007986 */ /* 0x002fe2000c101904 */
[----:B------:R-:W-:Y:S05]  /*01f0*/  EXIT ;  /* 0x000000000000794d */ /* 0x000fea0003800000 */
.L_x_0:
[----:B------:R-:W-:-:S00]  /*0200*/  BRA `(.L_x_0) ;  /* 0xfffffffc00fc7947 */ /* 0x000fc0000383ffff */
[----:B------:R-:W-:-:S00]  /*0210*/  NOP ;  /* 0x0000000000007918 */ /* 0x000fc00000000000 */
        /* <DEDUP_REMOVED lines=14> */
.L_x_5:


//--------------------- .text._Z26matrix_copy_tiled_rowmajorPfS_iii --------------------------
	.section	.text._Z26matrix_copy_tiled_rowmajorPfS_iii,"ax",@progbits
	.align	128
        .global         _Z26matrix_copy_tiled_rowmajorPfS_iii
        .type           _Z26matrix_copy_tiled_rowmajorPfS_iii,@function
        .size           _Z26matrix_copy_tiled_rowmajorPfS_iii,(.L_x_6 - _Z26matrix_copy_tiled_rowmajorPfS_iii)
        .other          _Z26matrix_copy_tiled_rowmajorPfS_iii,@"STO_CUDA_ENTRY STV_DEFAULT"
_Z26matrix_copy_tiled_rowmajorPfS_iii:
.text._Z26matrix_copy_tiled_rowmajorPfS_iii:
        /* <DEDUP_REMOVED lines=32> */
.L_x_1:
        /* <DEDUP_REMOVED lines=16> */
.L_x_6:


//--------------------- .text._Z23matrix_copy_test_randomPfS_iii --------------------------
	.section	.text._Z23matrix_copy_test_randomPfS_iii,"ax",@progbits
	.align	128
        .global         _Z23matrix_copy_test_randomPfS_iii
        .type           _Z23matrix_copy_test_randomPfS_iii,@function
        .size           _Z23matrix_copy_test_randomPfS_iii,(.L_x_7 - _Z23matrix_copy_test_randomPfS_iii)
        .other          _Z23matrix_copy_test_randomPfS_iii,@"STO_CUDA_ENTRY STV_DEFAULT"
_Z23matrix_copy_test_randomPfS_iii:
.text._Z23matrix_copy_test_randomPfS_iii:
[----:B------:R-:W-:Y:S08]  /*0000*/  LDC R1, c[0x0][0x37c] ;  /* 0x0000df00ff017b82 */ /* 0x000ff00000000800 */
[----:B------:R-:W0:Y:S01]  /*0010*/  LDC R5, c[0x0][0x364] ;  /* 0x0000d900ff057b82 */ /* 0x000e220000000800 */
[----:B------:R-:W1:Y:S07]  /*0020*/  S2R R8, SR_TID.X ;  /* 0x0000000000087919 */ /* 0x000e6e0000002100 */
[----:B------:R-:W2:Y:S08]  /*0030*/  S2UR UR4, SR_CTAID.X ;  /* 0x00000000000479c3 */ /* 0x000eb00000002500 */
[----:B------:R-:W3:Y:S01]  /*0040*/  LDC R0, c[0x0][0x390] ;  /* 0x0000e400ff007b82 */ /* 0x000ee20000000800 */
[----:B0-----:R-:W-:Y:S01]  /*0050*/  ISETP.GE.U32.AND P0, PT, R5, 0x2, PT ;  /* 0x000000020500780c */ /* 0x001fe20003f06070 */
[----:B--2---:R-:W-:-:S12]  /*0060*/  IMAD.U32 R3, RZ, RZ, UR4 ;  /* 0x00000004ff037e24 */ /* 0x004fd8000f8e00ff */
[----:B------:R-:W0:Y:S01]  /*0070*/  @P0 S2R R2, SR_CTAID.Y ;  /* 0x0000000000020919 */ /* 0x000e220000002600 */
[----:B------:R-:W0:Y:S01]  /*0080*/  @P0 LDC R4, c[0x0][0x370] ;  /* 0x0000dc00ff040b82 */ /* 0x000e220000000800 */
[----:B------:R-:W1:Y:S01]  /*0090*/  LDCU UR5, c[0x0][0x360] ;  /* 0x00006c00ff0577ac */ /* 0x000e620008000800 */
[----:B------:R-:W2:Y:S01]  /*00a0*/  @P0 S2R R6, SR_TID.Y ;  /* 0x0000000000060919 */ /* 0x000ea20000002200 */
[----:B0-----:R-:W-:Y:S02]  /*00b0*/  @P0 IMAD R2, R2, R4, R3 ;  /* 0x0000000402020224 */ /* 0x001fe400078e0203 */
[----:B---3--:R-:W-:Y:S02]  /*00c0*/  IMAD R4, R0, R0, RZ ;  /* 0x0000000000047224 */ /* 0x008fe400078e02ff */
[----:B--2---:R-:W-:-:S04]  /*00d0*/  @P0 IMAD R3, R2, R5, R6 ;  /* 0x0000000502030224 */ /* 0x004fc800078e0206 */
[----:B-1----:R-:W-:-:S05]  /*00e0*/  IMAD R3, R3, UR5, R8 ;  /* 0x0000000503037c24 */ /* 0x002fca000f8e0208 */
[----:B------:R-:W-:-:S13]  /*00f0*/  ISETP.GE.AND P0, PT, R3, R4, PT ;  /* 0x000000040300720c */ /* 0x000fda0003f06270 */
[----:B------:R-:W-:Y:S05]  /*0100*/  @P0 EXIT ;  /* 0x000000000000094d */ /* 0x000fea0003800000 */
[----:B------:R-:W-:Y:S01]  /*0110*/  IABS R9, R4 ;  /* 0x0000000400097213 */ /* 0x000fe20000000000 */
[----:B------:R-:W-:Y:S01]  /*0120*/  IMAD.MOV.U32 R8, RZ, RZ, 0x19660d ;  /* 0x0019660dff087424 */ /* 0x000fe200078e00ff */
[----:B------:R-:W-:Y:S01]  /*0130*/  IABS R12, R0 ;  /* 0x00000000000c7213 */ /* 0x000fe20000000000 */
[----:B------:R-:W0:Y:S01]  /*0140*/  LDCU UR6, c[0x0][0x394] ;  /* 0x00007280ff0677ac */ /* 0x000e220008000800 */
[----:B------:R-:W1:Y:S01]  /*0150*/  I2F.RP R5, R9 ;  /* 0x0000000900057306 */ /* 0x000e620000209400 */
[----:B------:R-:W-:Y:S01]  /*0160*/  IMAD R8, R3, R8, 0x3c6ef35f ;  /* 0x3c6ef35f03087424 */ /* 0x000fe200078e0208 */
[----:B------:R-:W-:Y:S01]  /*0170*/  IABS R10, R4 ;  /* 0x00000004000a7213 */ /* 0x000fe20000000000 */
[----:B------:R-:W2:Y:S03]  /*0180*/  LDCU.64 UR4, c[0x0][0x358] ;  /* 0x00006b00ff0477ac */ /* 0x000ea60008000a00 */
[----:B------:R-:W-:Y:S01]  /*0190*/  ISETP.GE.AND P2, PT, R8, RZ, PT ;  /* 0x000000ff0800720c */ /* 0x000fe20003f46270 */
[----:B------:R-:W-:Y:S01]  /*01a0*/  IMAD.MOV R10, RZ, RZ, -R10 ;  /* 0x000000ffff0a7224 */ /* 0x000fe200078e0a0a */
[----:B-1----:R-:W1:Y:S02]  /*01b0*/  MUFU.RCP R5, R5 ;  /* 0x0000000500057308 */ /* 0x002e640000001000 */
[----:B-1----:R-:W-:Y:S01]  /*01c0*/  VIADD R6, R5, 0xffffffe ;  /* 0x0ffffffe05067836 */ /* 0x002fe20000000000 */
[----:B------:R-:W-:-:S05]  /*01d0*/  IABS R5, R8 ;  /* 0x0000000800057213 */ /* 0x000fca0000000000 */
[----:B------:R1:W3:Y:S02]  /*01e0*/  F2I.FTZ.U32.TRUNC.NTZ R7, R6 ;  /* 0x0000000600077305 */ /* 0x0002e4000021f000 */
[----:B-1----:R-:W-:Y:S01]  /*01f0*/  HFMA2 R6, -RZ, RZ, 0, 0 ;  /* 0x00000000ff067431 */ /* 0x002fe200000001ff */
[----:B---3--:R-:W-:-:S05]  /*0200*/  IADD3 R2, PT, PT, RZ, -R7, RZ ;  /* 0x80000007ff027210 */ /* 0x008fca0007ffe0ff */
[----:B------:R-:W-:Y:S02]  /*0210*/  IMAD R11, R2, R9, RZ ;  /* 0x00000009020b7224 */ /* 0x000fe400078e02ff */
[----:B------:R-:W-:Y:S02]  /*0220*/  IMAD.MOV.U32 R2, RZ, RZ, R12 ;  /* 0x000000ffff027224 */ /* 0x000fe400078e000c */
[----:B------:R-:W-:Y:S02]  /*0230*/  IMAD.HI.U32 R6, R7, R11, R6 ;  /* 0x0000000b07067227 */ /* 0x000fe400078e0006 */
[----:B------:R-:W1:Y:S04]  /*0240*/  I2F.RP R7, R2 ;  /* 0x0000000200077306 */ /* 0x000e680000209400 */
[----:B------:R-:W-:-:S04]  /*0250*/  IMAD.HI.U32 R6, R6, R5, RZ ;  /* 0x0000000506067227 */ /* 0x000fc800078e00ff */
[----:B------:R-:W-:-:S05]  /*0260*/  IMAD R6, R6, R10, R5 ;  /* 0x0000000a06067224 */ /* 0x000fca00078e0205 */
[----:B------:R-:W-:Y:S01]  /*0270*/  ISETP.GT.U32.AND P0, PT, R9, R6, PT ;  /* 0x000000060900720c */ /* 0x000fe20003f04070 */
[----:B-1----:R-:W1:-:S12]  /*0280*/  MUFU.RCP R7, R7 ;  /* 0x0000000700077308 */ /* 0x002e580000001000 */
[----:B------:R-:W-:Y:S02]  /*0290*/  @!P0 IADD3 R6, PT, PT, R6, -R9, RZ ;  /* 0x8000000906068210 */ /* 0x000fe40007ffe0ff */
[----:B------:R-:W-:Y:S02]  /*02a0*/  ISETP.NE.AND P0, PT, R4, RZ, PT ;  /* 0x000000ff0400720c */ /* 0x000fe40003f05270 */
[----:B------:R-:W-:Y:S01]  /*02b0*/  ISETP.GT.U32.AND P1, PT, R9, R6, PT ;  /* 0x000000060900720c */ /* 0x000fe20003f24070 */
[----:B-1----:R-:W-:-:S06]  /*02c0*/  VIADD R5, R7, 0xffffffe ;  /* 0x0ffffffe07057836 */ /* 0x002fcc0000000000 */
[----:B------:R-:W1:Y:S06]  /*02d0*/  F2I.FTZ.U32.TRUNC.NTZ R5, R5 ;  /* 0x0000000500057305 */ /* 0x000e6c000021f000 */
[----:B------:R-:W-:-:S05]  /*02e0*/  @!P1 IADD3 R6, PT, PT, R6, -R9, RZ ;  /* 0x8000000906069210 */ /* 0x000fca0007ffe0ff */
[----:B------:R-:W-:-:S04]  /*02f0*/  IMAD.MOV.U32 R11, RZ, RZ, R6 ;  /* 0x000000ffff0b7224 */ /* 0x000fc800078e0006 */
[----:B------:R-:W-:Y:S01]  /*0300*/  @!P2 IMAD.MOV R11, RZ, RZ, -R11 ;  /* 0x000000ffff0ba224 */ /* 0x000fe200078e0a0b */
[----:B-1----:R-:W-:Y:S02]  /*0310*/  IADD3 R7, PT, PT, RZ, -R5, RZ ;  /* 0x80000005ff077210 */ /* 0x002fe40007ffe0ff */
[----:B------:R-:W-:Y:S02]  /*0320*/  @!P0 LOP3.LUT R11, RZ, R4, RZ, 0x33, !PT ;  /* 0x00000004ff0b8212 */ /* 0x000fe400078e33ff */
[----:B------:R-:W-:Y:S01]  /*0330*/  MOV R4, RZ ;  /* 0x000000ff00047202 */ /* 0x000fe20000000f00 */
[----:B------:R-:W-:Y:S01]  /*0340*/  IMAD R7, R7, R2, RZ ;  /* 0x0000000207077224 */ /* 0x000fe200078e02ff */
[----:B------:R-:W-:-:S03]  /*0350*/  IABS R8, R11 ;  /* 0x0000000b00087213 */ /* 0x000fc60000000000 */
[----:B------:R-:W-:-:S04]  /*0360*/  IMAD.HI.U32 R6, R5, R7, R4 ;  /* 0x0000000705067227 */ /* 0x000fc800078e0004 */
[----:B------:R-:W-:Y:S01]  /*0370*/  IMAD.MOV.U32 R5, RZ, RZ, R8 ;  /* 0x000000ffff057224 */ /* 0x000fe200078e0008 */
[----:B------:R-:W-:-:S03]  /*0380*/  LOP3.LUT R8, RZ, R0, RZ, 0x33, !PT ;  /* 0x00000000ff087212 */ /* 0x000fc600078e33ff */
[----:B------:R-:W-:-:S05]  /*0390*/  IMAD.HI.U32 R4, R6, R5, RZ ;  /* 0x0000000506047227 */ /* 0x000fca00078e00ff */
[----:B------:R-:W-:-:S05]  /*03a0*/  IADD3 R7, PT, PT, -R4, RZ, RZ ;  /* 0x000000ff04077210 */ /* 0x000fca0007ffe1ff */
[----:B------:R-:W-:-:S05]  /*03b0*/  IMAD R5, R2, R7, R5 ;  /* 0x0000000702057224 */ /* 0x000fca00078e0205 */
[----:B------:R-:W-:-:S13]  /*03c0*/  ISETP.GT.U32.AND P1, PT, R2, R5, PT ;  /* 0x000000050200720c */ /* 0x000fda0003f24070 */
[----:B------:R-:W-:Y:S01]  /*03d0*/  @!P1 IMAD.IADD R5, R5, 0x1, -R2 ;  /* 0x0000000105059824 */ /* 0x000fe200078e0a02 */
[----:B------:R-:W-:-:S04]  /*03e0*/  @!P1 IADD3 R4, PT, PT, R4, 0x1, RZ ;  /* 0x0000000104049810 */ /* 0x000fc80007ffe0ff */
[----:B------:R-:W-:Y:S02]  /*03f0*/  ISETP.GE.U32.AND P0, PT, R5, R2, PT ;  /* 0x000000020500720c */ /* 0x000fe40003f06070 */
[----:B------:R-:W-:-:S04]  /*0400*/  LOP3.LUT R5, R11, R0, RZ, 0x3c, !PT ;  /* 0x000000000b057212 */ /* 0x000fc800078e3cff */
[----:B------:R-:W-:-:S07]  /*0410*/  ISETP.GE.AND P2, PT, R5, RZ, PT ;  /* 0x000000ff0500720c */ /* 0x000fce0003f46270 */
[----:B------:R-:W-:Y:S01]  /*0420*/  @P0 VIADD R4, R4, 0x1 ;  /* 0x0000000104040836 */ /* 0x000fe20000000000 */
[----:B------:R-:W-:-:S04]  /*0430*/  ISETP.NE.AND P0, PT, R0, RZ, PT ;  /* 0x000000ff0000720c */ /* 0x000fc80003f05270 */
[----:B------:R-:W-:Y:S02]  /*0440*/  MOV R7, R4 ;  /* 0x0000000400077202 */ /* 0x000fe40000000f00 */
[----:B------:R-:W1:Y:S03]  /*0450*/  LDC.64 R4, c[0x0][0x380] ;  /* 0x0000e000ff047b82 */ /* 0x000e660000000a00 */
[----:B------:R-:W-:-:S05]  /*0460*/  @!P2 IMAD.MOV R7, RZ, RZ, -R7 ;  /* 0x000000ffff07a224 */ /* 0x000fca00078e0a07 */
[----:B------:R-:W-:-:S04]  /*0470*/  SEL R7, R8, R7, !P0 ;  /* 0x0000000708077207 */ /* 0x000fc80004000000 */
[----:B------:R-:W-:-:S05]  /*0480*/  IADD3 R9, PT, PT, -R7, RZ, RZ ;  /* 0x000000ff07097210 */ /* 0x000fca0007ffe1ff */
[----:B------:R-:W-:-:S04]  /*0490*/  IMAD R10, R0, R9, R11 ;  /* 0x00000009000a7224 */ /* 0x000fc800078e020b */
[----:B0-----:R-:W-:Y:S01]  /*04a0*/  IMAD R7, R7, UR6, R10 ;  /* 0x0000000607077c24 */ /* 0x001fe2000f8e020a */
[----:B------:R-:W0:Y:S03]  /*04b0*/  LDCU UR6, c[0x0][0x398] ;  /* 0x00007300ff0677ac */ /* 0x000e260008000800 */
[----:B-1----:R-:W-:-:S05]  /*04c0*/  IMAD.WIDE R4, R7, 0x4, R4 ;  /* 0x0000000407047825 */ /* 0x002fca00078e0204 */
[----:B--2---:R1:W2:Y:S01]  /*04d0*/  LDG.E.CONSTANT R11, desc[UR4][R4.64] ;  /* 0x00000004040b7981 */ /* 0x0042a2000c1e9900 */
[----:B------:R-:W-:-:S05]  /*04e0*/  IABS R7, R3 ;  /* 0x0000000300077213 */ /* 0x000fca0000000000 */
[----:B------:R-:W-:-:S04]  /*04f0*/  IMAD.HI.U32 R6, R6, R7, RZ ;  /* 0x0000000706067227 */ /* 0x000fc800078e00ff */
[----:B------:R-:W-:Y:S01]  /*0500*/  IMAD.MOV R9, RZ, RZ, -R6 ;  /* 0x000000ffff097224 */ /* 0x000fe200078e0a06 */
[----:B-1----:R-:W1:Y:S03]  /*0510*/  LDC.64 R4, c[0x0][0x388] ;  /* 0x0000e200ff047b82 */ /* 0x002e660000000a00 */
[----:B------:R-:W-:-:S05]  /*0520*/  IMAD R7, R2, R9, R7 ;  /* 0x0000000902077224 */ /* 0x000fca00078e0207 */
[----:B------:R-:W-:-:S13]  /*0530*/  ISETP.GT.U32.AND P2, PT, R2, R7, PT ;  /* 0x000000070200720c */ /* 0x000fda0003f44070 */
[----:B------:R-:W-:Y:S01]  /*0540*/  @!P2 IADD3 R7, PT, PT, R7, -R2, RZ ;  /* 0x800000020707a210 */ /* 0x000fe20007ffe0ff */
[----:B------:R-:W-:-:S03]  /*0550*/  @!P2 VIADD R6, R6, 0x1 ;  /* 0x000000010606a836 */ /* 0x000fc60000000000 */
[----:B------:R-:W-:Y:S02]  /*0560*/  ISETP.GE.U32.AND P1, PT, R7, R2, PT ;  /* 0x000000020700720c */ /* 0x000fe40003f26070 */
[----:B------:R-:W-:-:S04]  /*0570*/  LOP3.LUT R2, R3, R0, RZ, 0x3c, !PT ;  /* 0x0000000003027212 */ /* 0x000fc800078e3cff */
[----:B------:R-:W-:-:S07]  /*0580*/  ISETP.GE.AND P3, PT, R2, RZ, PT ;  /* 0x000000ff0200720c */ /* 0x000fce0003f66270 */
[----:B------:R-:W-:-:S06]  /*0590*/  @P1 IADD3 R6, PT, PT, R6, 0x1, RZ ;  /* 0x0000000106061810 */ /* 0x000fcc0007ffe0ff */
[----:B------:R-:W-:-:S05]  /*05a0*/  @!P3 IMAD.MOV R6, RZ, RZ, -R6 ;  /* 0x000000ffff06b224 */ /* 0x000fca00078e0a06 */
[----:B------:R-:W-:-:S04]  /*05b0*/  SEL R6, R8, R6, !P0 ;  /* 0x0000000608067207 */ /* 0x000fc80004000000 */
[----:B------:R-:W-:-:S05]  /*05c0*/  IADD3 R2, PT, PT, -R6, RZ, RZ ;  /* 0x000000ff06027210 */ /* 0x000fca0007ffe1ff */
[----:B------:R-:W-:-:S04]  /*05d0*/  IMAD R3, R0, R2, R3 ;  /* 0x0000000200037224 */ /* 0x000fc800078e0203 */
[----:B0-----:R-:W-:-:S04]  /*05e0*/  IMAD R3, R6, UR6, R3 ;  /* 0x0000000606037c24 */ /* 0x001fc8000f8e0203 */
[----:B-1----:R-:W-:-:S05]  /*05f0*/  IMAD.WIDE R2, R3, 0x4, R4 ;  /* 0x0000000403027825 */ /* 0x002fca00078e0204 */
[----:B--2---:R-:W-:Y:S01]  /*0600*/  STG.E desc[UR4][R2.64], R11 ;  /* 0x0000000b02007986 */ /* 0x004fe2000c101904 */
[----:B------:R-:W-:Y:S05]  /*0610*/  EXIT ;  /* 0x000000000000794d */ /* 0x000fea0003800000 */
.L_x_2:
        /* <DEDUP_REMOVED lines=14> */
.L_x_7:


//--------------------- .text._Z25matrix_copy_test_colmajorPfS_iii --------------------------
	.section	.text._Z25matrix_copy_test_colmajorPfS_iii,"ax",@progbits
	.align	128
        .global         _Z25matrix_copy_test_colmajorPfS_iii
        .type           _Z25matrix_copy_test_colmajorPfS_iii,@function
        .size           _Z25matrix_copy_test_colmajorPfS_iii,(.L_x_8 - _Z25matrix_copy_test_colmajorPfS_iii)
        .other          _Z25matrix_copy_test_colmajorPfS_iii,@"STO_CUDA_ENTRY STV_DEFAULT"
_Z25matrix_copy_test_colmajorPfS_iii:
.text._Z25matrix_copy_test_colmajorPfS_iii:
[----:B------:R-:W-:Y:S08]  /*0000*/  LDC R1, c[0x0][0x37c] ;  /* 0x0000df00ff017b82 */ /* 0x000ff00000000800 */
[----:B------:R-:W0:Y:S01]  /*0010*/  LDC R4, c[0x0][0x364] ;  /* 0x0000d900ff047b82 */ /* 0x000e220000000800 */
[----:B------:R-:W1:Y:S07]  /*0020*/  S2R R7, SR_TID.X ;  /* 0x0000000000077919 */ /* 0x000e6e0000002100 */
[----:B------:R-:W2:Y:S08]  /*0030*/  S2UR UR4, SR_CTAID.X ;  /* 0x00000000000479c3 */ /* 0x000eb00000002500 */
[----:B------:R-:W3:Y:S01]  /*0040*/  LDC R0, c[0x0][0x390] ;  /* 0x0000e400ff007b82 */ /* 0x000ee20000000800 */
[----:B0-----:R-:W-:-:S02]  /*0050*/  ISETP.GE.U32.AND P0, PT, R4, 0x2, PT ;  /* 0x000000020400780c */ /* 0x001fc40003f06070 */
[----:B--2---:R-:W-:-:S11]  /*0060*/  MOV R2, UR4 ;  /* 0x0000000400027c02 */ /* 0x004fd60008000f00 */
[----:B------:R-:W0:Y:S01]  /*0070*/  @P0 S2R R3, SR_CTAID.Y ;  /* 0x0000000000030919 */ /* 0x000e220000002600 */
[----:B------:R-:W0:Y:S01]  /*0080*/  @P0 LDC R5, c[0x0][0x370] ;  /* 0x0000dc00ff050b82 */ /* 0x000e220000000800 */
[----:B------:R-:W1:Y:S01]  /*0090*/  LDCU UR5, c[0x0][0x360] ;  /* 0x00006c00ff0577ac */ /* 0x000e620008000800 */
[----:B------:R-:W2:Y:S01]  /*00a0*/  @P0 S2R R6, SR_TID.Y ;  /* 0x0000000000060919 */ /* 0x000ea20000002200 */
[----:B0-----:R-:W-:-:S04]  /*00b0*/  @P0 IMAD R3, R3, R5, R2 ;  /* 0x0000000503030224 */ /* 0x001fc800078e0202 */
[----:B--2---:R-:W-:Y:S02]  /*00c0*/  @P0 IMAD R2, R3, R4, R6 ;  /* 0x0000000403020224 */ /* 0x004fe400078e0206 */
[----:B---3--:R-:W-:Y:S02]  /*00d0*/  IMAD R3, R0, R0, RZ ;  /* 0x0000000000037224 */ /* 0x008fe400078e02ff */
[----:B-1----:R-:W-:-:S05]  /*00e0*/  IMAD R8, R2, UR5, R7 ;  /* 0x0000000502087c24 */ /* 0x002fca000f8e0207 */
[----:B------:R-:W-:-:S13]  /*00f0*/  ISETP.GE.AND P0, PT, R8, R3, PT ;  /* 0x000000030800720c */ /* 0x000fda0003f06270 */
[----:B------:R-:W-:Y:S05]  /*0100*/  @P0 EXIT ;  /* 0x000000000000094d */ /* 0x000fea0003800000 */
[----:B------:R-:W-:Y:S01]  /*0110*/  IABS R5, R0 ;  /* 0x0000000000057213 */ /* 0x000fe20000000000 */
[----:B------:R-:W0:Y:S03]  /*0120*/  LDCU UR6, c[0x0][0x394] ;  /* 0x00007280ff0677ac */ /* 0x000e260008000800 */
[----:B------:R-:W1:Y:S01]  /*0130*/  I2F.RP R4, R5 ;  /* 0x0000000500047306 */ /* 0x000e620000209400 */
[----:B------:R-:W2:Y:S07]  /*0140*/  LDCU.64 UR4, c[0x0][0x358] ;  /* 0x00006b00ff0477ac */ /* 0x000eae0008000a00 */
[----:B-1----:R-:W1:Y:S02]  /*0150*/  MUFU.RCP R4, R4 ;  /* 0x0000000400047308 */ /* 0x002e640000001000 */
[----:B-1----:R-:W-:-:S06]  /*0160*/  VIADD R2, R4, 0xffffffe ;  /* 0x0ffffffe04027836 */ /* 0x002fcc0000000000 */
[----:B------:R1:W3:Y:S02]  /*0170*/  F2I.FTZ.U32.TRUNC.NTZ R3, R2 ;  /* 0x0000000200037305 */ /* 0x0002e4000021f000 */
[----:B-1----:R-:W-:Y:S01]  /*0180*/  IMAD.MOV.U32 R2, RZ, RZ, RZ ;  /* 0x000000ffff027224 */ /* 0x002fe200078e00ff */
[----:B---3--:R-:W-:-:S05]  /*0190*/  IADD3 R6, PT, PT, RZ, -R3, RZ ;  /* 0x80000003ff067210 */ /* 0x008fca0007ffe0ff */
[----:B------:R-:W-:Y:S01]  /*01a0*/  IMAD R7, R6, R5, RZ ;  /* 0x0000000506077224 */ /* 0x000fe200078e02ff */
[----:B------:R-:W-:-:S03]  /*01b0*/  IABS R6, R8 ;  /* 0x0000000800067213 */ /* 0x000fc60000000000 */
[----:B------:R-:W-:Y:S01]  /*01c0*/  IMAD.HI.U32 R3, R3, R7, R2 ;  /* 0x0000000703037227 */ /* 0x000fe200078e0002 */
[----:B------:R-:W-:-:S04]  /*01d0*/  LOP3.LUT R2, R8, R0, RZ, 0x3c, !PT ;  /* 0x0000000008027212 */ /* 0x000fc800078e3cff */
[----:B------:R-:W-:Y:S01]  /*01e0*/  ISETP.GE.AND P1, PT, R2, RZ, PT ;  /* 0x000000ff0200720c */ /* 0x000fe20003f26270 */
[----:B------:R-:W-:-:S05]  /*01f0*/  IMAD.HI.U32 R3, R3, R6, RZ ;  /* 0x0000000603037227 */ /* 0x000fca00078e00ff */
[----:B------:R-:W-:-:S05]  /*0200*/  IADD3 R4, PT, PT, -R3, RZ, RZ ;  /* 0x000000ff03047210 */ /* 0x000fca0007ffe1ff */
[----:B------:R-:W-:-:S05]  /*0210*/  IMAD R4, R5, R4, R6 ;  /* 0x0000000405047224 */ /* 0x000fca00078e0206 */
[----:B------:R-:W-:-:S13]  /*0220*/  ISETP.GT.U32.AND P2, PT, R5, R4, PT ;  /* 0x000000040500720c */ /* 0x000fda0003f44070 */
[----:B------:R-:W-:Y:S01]  /*0230*/  @!P2 IMAD.IADD R4, R4, 0x1, -R5 ;  /* 0x000000010404a824 */ /* 0x000fe200078e0a05 */
[----:B------:R-:W-:Y:S02]  /*0240*/  @!P2 IADD3 R3, PT, PT, R3, 0x1, RZ ;  /* 0x000000010303a810 */ /* 0x000fe40007ffe0ff */
[----:B------:R-:W-:Y:S02]  /*0250*/  ISETP.NE.AND P2, PT, R0, RZ, PT ;  /* 0x000000ff0000720c */ /* 0x000fe40003f45270 */
[----:B------:R-:W-:-:S13]  /*0260*/  ISETP.GE.U32.AND P0, PT, R4, R5, PT ;  /* 0x000000050400720c */ /* 0x000fda0003f06070 */
[----:B------:R-:W-:-:S05]  /*0270*/  @P0 IADD3 R3, PT, PT, R3, 0x1, RZ ;  /* 0x0000000103030810 */ /* 0x000fca0007ffe0ff */
[----:B------:R-:W-:Y:S02]  /*0280*/  IMAD.MOV.U32 R6, RZ, RZ, R3 ;  /* 0x000000ffff067224 */ /* 0x000fe400078e0003 */
[----:B------:R-:W1:Y:S03]  /*0290*/  LDC.64 R2, c[0x0][0x380] ;  /* 0x0000e000ff027b82 */ /* 0x000e660000000a00 */
[----:B------:R-:W-:Y:S02]  /*02a0*/  @!P1 IADD3 R6, PT, PT, -R6, RZ, RZ ;  /* 0x000000ff06069210 */ /* 0x000fe40007ffe1ff */
[----:B------:R-:W-:-:S04]  /*02b0*/  @!P2 LOP3.LUT R6, RZ, R0, RZ, 0x33, !PT ;  /* 0x00000000ff06a212 */ /* 0x000fc800078e33ff */
[----:B------:R-:W-:-:S05]  /*02c0*/  IADD3 R7, PT, PT, -R6, RZ, RZ ;  /* 0x000000ff06077210 */ /* 0x000fca0007ffe1ff */
[----:B------:R-:W-:-:S04]  /*02d0*/  IMAD R7, R0, R7, R8 ;  /* 0x0000000700077224 */ /* 0x000fc800078e0208 */
[----:B0-----:R-:W-:Y:S01]  /*02e0*/  IMAD R5, R7, UR6, R6 ;  /* 0x0000000607057c24 */ /* 0x001fe2000f8e0206 */
[----:B------:R-:W0:Y:S03]  /*02f0*/  LDCU UR6, c[0x0][0x398] ;  /* 0x00007300ff0677ac */ /* 0x000e260008000800 */
[----:B-1----:R-:W-:Y:S02]  /*0300*/  IMAD.WIDE R2, R5, 0x4, R2 ;  /* 0x0000000405027825 */ /* 0x002fe400078e0202 */
[----:B------:R-:W1:Y:S04]  /*0310*/  LDC.64 R4, c[0x0][0x388] ;  /* 0x0000e200ff047b82 */ /* 0x000e680000000a00 */
[----:B--2---:R-:W2:Y:S01]  /*0320*/  LDG.E.CONSTANT R3, desc[UR4][R2.64] ;  /* 0x0000000402037981 */ /* 0x004ea2000c1e9900 */
[----:B0-----:R-:W-:-:S04]  /*0330*/  IMAD R7, R7, UR6, R6 ;  /* 0x0000000607077c24 */ /* 0x001fc8000f8e0206 */
[----:B-1----:R-:W-:-:S05]  /*0340*/  IMAD.WIDE R4, R7, 0x4, R4 ;  /* 0x0000000407047825 */ /* 0x002fca00078e0204 */
[----:B--2---:R-:W-:Y:S01]  /*0350*/  STG.E desc[UR4][R4.64], R3 ;  /* 0x0000000304007986 */ /* 0x004fe2000c101904 */
[----:B------:R-:W-:Y:S05]  /*0360*/  EXIT ;  /* 0x000000000000794d */ /* 0x000fea0003800000 */
.L_x_3:
        /* <DEDUP_REMOVED lines=9> */
.L_x_8:


//--------------------- .text._Z25matrix_copy_test_rowmajorPfS_iii --------------------------
	.section	.text._Z25matrix_copy_test_rowmajorPfS_iii,"ax",@progbits
	.align	128
        .global         _Z25matrix_copy_test_rowmajorPfS_iii
        .type           _Z25matrix_copy_test_rowmajorPfS_iii,@function
        .size           _Z25matrix_copy_test_rowmajorPfS_iii,(.L_x_9 - _Z25matrix_copy_test_rowmajorPfS_iii)
        .other          _Z25matrix_copy_test_rowmajorPfS_iii,@"STO_CUDA_ENTRY STV_DEFAULT"
_Z25matrix_copy_test_rowmajorPfS_iii:
.text._Z25matrix_copy_test_rowmajorPfS_iii:
        /* <DEDUP_REMOVED lines=46> */
[C---:B0-----:R-:W-:Y:S01]  /*02e0*/  IMAD R5, R6.reuse, UR6, R7 ;  /* 0x0000000606057c24 */ /* 0x041fe2000f8e0207 */
        /* <DEDUP_REMOVED lines=8> */
.L_x_4:
        /* <DEDUP_REMOVED lines=9> */
.L_x_9:


//--------------------- .nv.shared._Z26matrix_copy_tiled_colmajorPfS_iii --------------------------
	.section	.nv.shared._Z26matrix_copy_tiled_colmajorPfS_iii,"aw",@nobits
	.sectionflags	@""
	.align	4
.nv.shared._Z26matrix_copy_tiled_colmajorPfS_iii:
	.zero		2112


//--------------------- .nv.shared.reserved.0     --------------------------
	.section	.nv.shared.reserved.0,"aw",@nobits
	.weak		__nv_reservedSMEM_offset_0_alias
	.size		__nv_reservedSMEM_offset_0_alias, 0, 64
	.other		__nv_reservedSMEM_offset_0_alias,@"STO_CUDA_RESERVED_SHARED STV_DEFAULT"
__nv_reservedSMEM_offset_0_alias:
	.zero		0
	.zero		64


//--------------------- .nv.shared._Z26matrix_copy_tiled_rowmajorPfS_iii --------------------------
	.section	.nv.shared._Z26matrix_copy_tiled_rowmajorPfS_iii,"aw",@nobits
	.sectionflags	@""
	.align	4
.nv.shared._Z26matrix_copy_tiled_rowmajorPfS_iii:
	.zero		2112


//--------------------- .nv.constant0._Z26matrix_copy_tiled_colmajorPfS_iii --------------------------
	.section	.nv.constant0._Z26matrix_copy_tiled_colmajorPfS_iii,"a",@progbits
	.sectionflags	@""
	.align	4
.nv.constant0._Z26matrix_copy_tiled_colmajorPfS_iii:
	.zero		924


//--------------------- .nv.constant0._Z26matrix_copy_tiled_rowmajorPfS_iii --------------------------
	.section	.nv.constant0._Z26matrix_copy_tiled_rowmajorPfS_iii,"a",@progbits
	.sectionflags	@""
	.align	4
.nv.constant0._Z26matrix_copy_tiled_rowmajorPfS_iii:
	.zero		924


//--------------------- .nv.constant0._Z23matrix_copy_test_randomPfS_iii --------------------------
	.section	.nv.constant0._Z23matrix_copy_test_randomPfS_iii,"a",@progbits
	.sectionflags	@""
	.align	4
.nv.constant0._Z23matrix_copy_test_randomPfS_iii:
	.zero		924


//--------------------- .nv.constant0._Z25matrix_copy_test_colmajorPfS_iii --------------------------
	.section	.nv.constant0._Z25matrix_copy_test_colmajorPfS_iii,"a",@progbits
	.sectionflags	@""
	.align	4
.nv.constant0._Z25matrix_copy_test_colmajorPfS_iii:
	.zero		924


//--------------------- .nv.constant0._Z25matrix_copy_test_rowmajorPfS_iii --------------------------
	.section	.nv.constant0._Z25matrix_copy_test_rowmajorPfS_iii,"a",@progbits
	.sectionflags	@""
	.align	4
.nv.constant0._Z25matrix_copy_test_rowmajorPfS_iii:
	.zero		924


//--------------------- SYMBOLS --------------------------

	.type		.nv.reservedSmem.offset0,@object
	.size		.nv.reservedSmem.offset0,0x4
	.type		.nv.reservedSmem.cap,@object
	.size		.nv.reservedSmem.cap,0x4
